//
// Generated by NVIDIA NVVM Compiler
//
// Compiler Build ID: CL-36424714
// Cuda compilation tools, release 13.0, V13.0.88
// Based on NVVM 20.0.0
//

.version 9.0
.target sm_100
.address_size 64

	// .globl	_Z8myKerneliiPi

.visible .entry _Z8myKerneliiPi(
	.param .u32 _Z8myKerneliiPi_param_0,
	.param .u32 _Z8myKerneliiPi_param_1,
	.param .u64 .ptr .align 1 _Z8myKerneliiPi_param_2
)
{
	.reg .b32 	%r<4>;
	.reg .b64 	%rd<3>;

	ld.param.u32 	%r1, [_Z8myKerneliiPi_param_0];
	ld.param.u32 	%r2, [_Z8myKerneliiPi_param_1];
	ld.param.u64 	%rd1, [_Z8myKerneliiPi_param_2];
	cvta.to.global.u64 	%rd2, %rd1;
	add.s32 	%r3, %r2, %r1;
	st.global.u32 	[%rd2], %r3;
	ret;

}


// ===== COMPILED SASS (sm_100) =====

	.target	sm_100

	.elftype	@"ET_EXEC"


//--------------------- .note.nv.tkinfo           --------------------------
	.section	.note.nv.tkinfo,"",@"SHT_NOTE"
	.sectionflags	@"SHF_NOTE_NV_TKINFO"
	.tkinfo
        /*0018*/ 	.word	0x00000002
        /*0030*/ 	.string	""
        /*0030*/ 	.string	"ptxas"
        /*0030*/ 	.string	"Cuda compilation tools, release 13.0, V13.0.88"
        /*0030*/ 	.string	"Build cuda_13.0.r13.0/compiler.36424714_0"
        /*0030*/ 	.string	"-arch sm_100 -m 64 "



//--------------------- .note.nv.cuinfo           --------------------------
	.section	.note.nv.cuinfo,"",@"SHT_NOTE"
	.sectionflags	@"SHF_NOTE_NV_CUINFO"
        /*0018*/ 	.short	0x0002
        /*001a*/ 	.short	0x0064
        /*001c*/ 	.short	0x0082
	.zero		2


//--------------------- .nv.info                  --------------------------
	.section	.nv.info,"",@"SHT_CUDA_INFO"
	.align	4


	//----- nvinfo : EIATTR_REGCOUNT
	.align		4
        /*0000*/ 	.byte	0x04, 0x2f
        /*0002*/ 	.short	(.L_1 - .L_0)
	.align		4
.L_0:
        /*0004*/ 	.word	index@(_Z8myKerneliiPi)
        /*0008*/ 	.word	0x00000008


	//----- nvinfo : EIATTR_FRAME_SIZE
	.align		4
.L_1:
        /*000c*/ 	.byte	0x04, 0x11
        /*000e*/ 	.short	(.L_3 - .L_2)
	.align		4
.L_2:
        /*0010*/ 	.word	index@(_Z8myKerneliiPi)
        /*0014*/ 	.word	0x00000000


	//----- nvinfo : EIATTR_MIN_STACK_SIZE
	.align		4
.L_3:
        /*0018*/ 	.byte	0x04, 0x12
        /*001a*/ 	.short	(.L_5 - .L_4)
	.align		4
.L_4:
        /*001c*/ 	.word	index@(_Z8myKerneliiPi)
        /*0020*/ 	.word	0x00000000
.L_5:


//--------------------- .nv.compat                --------------------------
	.section	.nv.compat,"",@"SHT_CUDA_COMPAT_INFO"
	.align	4
        /*0000*/ 	.byte	0x02, 0x09, 0x00, 0x00, 0x02, 0x02, 0x01, 0x00, 0x02, 0x05, 0x05, 0x00, 0x03, 0x07, 0x01, 0x01
        /*0010*/ 	.byte	0x02, 0x03, 0x00, 0x00, 0x02, 0x06, 0x01, 0x00, 0x04, 0x0b, 0x08, 0x00, 0x09, 0x00, 0x00, 0x00
        /*0020*/ 	.byte	0x00, 0x00, 0x00, 0x00


//--------------------- .nv.info._Z8myKerneliiPi  --------------------------
	.section	.nv.info._Z8myKerneliiPi,"",@"SHT_CUDA_INFO"
	.sectionflags	@""
	.align	4


	//----- nvinfo : EIATTR_CUDA_API_VERSION
	.align		4
        /*0000*/ 	.byte	0x04, 0x37
        /*0002*/ 	.short	(.L_7 - .L_6)
.L_6:
        /*0004*/ 	.word	0x00000082


	//----- nvinfo : EIATTR_KPARAM_INFO
	.align		4
.L_7:
        /*0008*/ 	.byte	0x04, 0x17
        /*000a*/ 	.short	(.L_9 - .L_8)
.L_8:
        /*000c*/ 	.word	0x00000000
        /*0010*/ 	.short	0x0002
        /*0012*/ 	.short	0x0008
        /*0014*/ 	.byte	0x00, 0xf5, 0x21, 0x00


	//----- nvinfo : EIATTR_KPARAM_INFO
	.align		4
.L_9:
        /*0018*/ 	.byte	0x04, 0x17
        /*001a*/ 	.short	(.L_11 - .L_10)
.L_10:
        /*001c*/ 	.word	0x00000000
        /*0020*/ 	.short	0x0001
        /*0022*/ 	.short	0x0004
        /*0024*/ 	.byte	0x00, 0xf0, 0x11, 0x00


	//----- nvinfo : EIATTR_KPARAM_INFO
	.align		4
.L_11:
        /*0028*/ 	.byte	0x04, 0x17
        /*002a*/ 	.short	(.L_13 - .L_12)
.L_12:
        /*002c*/ 	.word	0x00000000
        /*0030*/ 	.short	0x0000
        /*0032*/ 	.short	0x0000
        /*0034*/ 	.byte	0x00, 0xf0, 0x11, 0x00


	//----- nvinfo : EIATTR_SPARSE_MMA_MASK
	.align		4
.L_13:
        /*0038*/ 	.byte	0x03, 0x50
        /*003a*/ 	.short	0x0000


	//----- nvinfo : EIATTR_MAXREG_COUNT
	.align		4
        /*003c*/ 	.byte	0x03, 0x1b
        /*003e*/ 	.short	0x00ff


	//----- nvinfo : EIATTR_MERCURY_ISA_VERSION
	.align		4
        /*0040*/ 	.byte	0x03, 0x5f
        /*0042*/ 	.short	0x0101


	//----- nvinfo : EIATTR_VRC_CTA_INIT_COUNT
	.align		4
        /*0044*/ 	.byte	0x02, 0x4a
	.zero		1
	.zero		1


	//----- nvinfo : EIATTR_EXIT_INSTR_OFFSETS
	.align		4
        /*0048*/ 	.byte	0x04, 0x1c
        /*004a*/ 	.short	(.L_15 - .L_14)


	//   ....[0]....
.L_14:
        /*004c*/ 	.word	0x00000060


	//----- nvinfo : EIATTR_CBANK_PARAM_SIZE
	.align		4
.L_15:
        /*0050*/ 	.byte	0x03, 0x19
        /*0052*/ 	.short	0x0010


	//----- nvinfo : EIATTR_PARAM_CBANK
	.align		4
        /*0054*/ 	.byte	0x04, 0x0a
        /*0056*/ 	.short	(.L_17 - .L_16)
	.align		4
.L_16:
        /*0058*/ 	.word	index@(.nv.constant0._Z8myKerneliiPi)
        /*005c*/ 	.short	0x0380
        /*005e*/ 	.short	0x0010


	//----- nvinfo : EIATTR_SW_WAR
	.align		4
.L_17:
        /*0060*/ 	.byte	0x04, 0x36
        /*0062*/ 	.short	(.L_19 - .L_18)
.L_18:
        /*0064*/ 	.word	0x00000008
.L_19:


//--------------------- .nv.callgraph             --------------------------
	.section	.nv.callgraph,"",@"SHT_CUDA_CALLGRAPH"
	.align	4
	.sectionentsize	8
	.align		4
        /*0000*/ 	.word	0x00000000
	.align		4
        /*0004*/ 	.word	0xffffffff
	.align		4
        /*0008*/ 	.word	0x00000000
	.align		4
        /*000c*/ 	.word	0xfffffffe
	.align		4
        /*0010*/ 	.word	0x00000000
	.align		4
        /*0014*/ 	.word	0xfffffffd
	.align		4
        /*0018*/ 	.word	0x00000000
	.align		4
        /*001c*/ 	.word	0xfffffffc


//--------------------- .text._Z8myKerneliiPi     --------------------------
	.section	.text._Z8myKerneliiPi,"ax",@progbits
	.align	128
        .global         _Z8myKerneliiPi
        .type           _Z8myKerneliiPi,@function
        .size           _Z8myKerneliiPi,(.L_x_1 - _Z8myKerneliiPi)
        .other          _Z8myKerneliiPi,@"STO_CUDA_ENTRY STV_DEFAULT"
_Z8myKerneliiPi:
.text._Z8myKerneliiPi:
[----:B------:R-:W-:Y:S08]  /*0000*/  LDC R1, c[0x0][0x37c] ;  /* 0x0000df00ff017b82 */ /* 0x000ff00000000800 */
[----:B------:R-:W0:Y:S01]  /*0010*/  LDC.64 R4, c[0x0][0x380] ;  /* 0x0000e000ff047b82 */ /* 0x000e220000000a00 */
[----:B------:R-:W1:Y:S07]  /*0020*/  LDCU.64 UR4, c[0x0][0x358] ;  /* 0x00006b00ff0477ac */ /* 0x000e6e0008000a00 */
[----:B------:R-:W1:Y:S01]  /*0030*/  LDC.64 R2, c[0x0][0x388] ;  /* 0x0000e200ff027b82 */ /* 0x000e620000000a00 */
[----:B0-----:R-:W-:-:S05]  /*0040*/  IADD3 R5, PT, PT, R5, R4, RZ ;  /* 0x0000000405057210 */ /* 0x001fca0007ffe0ff */
[----:B-1----:R-:W-:Y:S01]  /*0050*/  STG.E desc[UR4][R2.64], R5 ;  /* 0x0000000502007986 */ /* 0x002fe2000c101904 */
[----:B------:R-:W-:Y:S05]  /*0060*/  EXIT ;  /* 0x000000000000794d */ /* 0x000fea0003800000 */
.L_x_0:
[----:B------:R-:W-:-:S00]  /*0070*/  BRA `(.L_x_0) ;  /* 0xfffffffc00fc7947 */ /* 0x000fc0000383ffff */
[----:B------:R-:W-:-:S00]  /*0080*/  NOP ;  /* 0x0000000000007918 */ /* 0x000fc00000000000 */
[----:B------:R-:W-:-:S00]  /*0090*/  NOP ;  /* 0x0000000000007918 */ /* 0x000fc00000000000 */
[----:B------:R-:W-:-:S00]  /*00a0*/  NOP ;  /* 0x0000000000007918 */ /* 0x000fc00000000000 */
[----:B------:R-:W-:-:S00]  /*00b0*/  NOP ;  /* 0x0000000000007918 */ /* 0x000fc00000000000 */
[----:B------:R-:W-:-:S00]  /*00c0*/  NOP ;  /* 0x0000000000007918 */ /* 0x000fc00000000000 */
[----:B------:R-:W-:-:S00]  /*00d0*/  NOP ;  /* 0x0000000000007918 */ /* 0x000fc00000000000 */
[----:B------:R-:W-:-:S00]  /*00e0*/  NOP ;  /* 0x0000000000007918 */ /* 0x000fc00000000000 */
[----:B------:R-:W-:-:S00]  /*00f0*/  NOP ;  /* 0x0000000000007918 */ /* 0x000fc00000000000 */
.L_x_1:


//--------------------- .nv.shared.reserved.0     --------------------------
	.section	.nv.shared.reserved.0,"aw",@nobits
	.weak		__nv_reservedSMEM_offset_0_alias
	.size		__nv_reservedSMEM_offset_0_alias, 0, 64
	.other		__nv_reservedSMEM_offset_0_alias,@"STO_CUDA_RESERVED_SHARED STV_DEFAULT"
__nv_reservedSMEM_offset_0_alias:
	.zero		0
	.zero		64


//--------------------- .nv.constant0._Z8myKerneliiPi --------------------------
	.section	.nv.constant0._Z8myKerneliiPi,"a",@progbits
	.sectionflags	@""
	.align	4
.nv.constant0._Z8myKerneliiPi:
	.zero		912


//--------------------- SYMBOLS --------------------------

	.type		.nv.reservedSmem.offset0,@object
	.size		.nv.reservedSmem.offset0,0x4
